	.headerflags	@"EF_CUDA_TEXMODE_UNIFIED EF_CUDA_64BIT_ADDRESS EF_CUDA_ACCELERATORS EF_CUDA_SM90 EF_CUDA_VIRTUAL_SM(EF_CUDA_SM90)"
	.elftype	@"ET_EXEC"


//--------------------- .nv.info                  --------------------------
	.section	.nv.info,"",@"SHT_CUDA_INFO"
	.align	4


	//----- nvinfo : EIATTR_REGCOUNT
	.align		4
        /*0000*/ 	.byte	0x04, 0x2f
        /*0002*/ 	.short	(.L_1 - .L_0)
	.align		4
.L_0:
        /*0004*/ 	.word	index@(triton_poi_fused_cat_19)
        /*0008*/ 	.word	0x00000010


	//----- nvinfo : EIATTR_MIN_STACK_SIZE
	.align		4
.L_1:
        /*000c*/ 	.byte	0x04, 0x12
        /*000e*/ 	.short	(.L_3 - .L_2)
	.align		4
.L_2:
        /*0010*/ 	.word	index@(triton_poi_fused_cat_19)
        /*0014*/ 	.word	0x00000000


	//----- nvinfo : EIATTR_FRAME_SIZE
	.align		4
.L_3:
        /*0018*/ 	.byte	0x04, 0x11
        /*001a*/ 	.short	(.L_5 - .L_4)
	.align		4
.L_4:
        /*001c*/ 	.word	index@(triton_poi_fused_cat_19)
        /*0020*/ 	.word	0x00000000


	//----- nvinfo : EIATTR_MIN_STACK_SIZE
	.align		4
.L_5:
        /*0024*/ 	.byte	0x04, 0x12
        /*0026*/ 	.short	(.L_7 - .L_6)
	.align		4
.L_6:
        /*0028*/ 	.word	index@(triton_poi_fused_cat_19)
        /*002c*/ 	.word	0x00000000
.L_7:


//--------------------- .nv.info.triton_poi_fused_cat_19 --------------------------
	.section	.nv.info.triton_poi_fused_cat_19,"",@"SHT_CUDA_INFO"
	.sectionflags	@""
	.align	4


	//----- nvinfo : EIATTR_CUDA_API_VERSION
	.align		4
        /*0000*/ 	.byte	0x04, 0x37
        /*0002*/ 	.short	(.L_9 - .L_8)
.L_8:
        /*0004*/ 	.word	0x0000007c


	//----- nvinfo : EIATTR_KPARAM_INFO
	.align		4
.L_9:
        /*0008*/ 	.byte	0x04, 0x17
        /*000a*/ 	.short	(.L_11 - .L_10)
.L_10:
        /*000c*/ 	.word	0x00000000
        /*0010*/ 	.short	0x0003
        /*0012*/ 	.short	0x0018
        /*0014*/ 	.byte	0x00, 0xf0, 0x11, 0x00


	//----- nvinfo : EIATTR_KPARAM_INFO
	.align		4
.L_11:
        /*0018*/ 	.byte	0x04, 0x17
        /*001a*/ 	.short	(.L_13 - .L_12)
.L_12:
        /*001c*/ 	.word	0x00000000
        /*0020*/ 	.short	0x0002
        /*0022*/ 	.short	0x0010
        /*0024*/ 	.byte	0x00, 0xf4, 0x21, 0x00


	//----- nvinfo : EIATTR_KPARAM_INFO
	.align		4
.L_13:
        /*0028*/ 	.byte	0x04, 0x17
        /*002a*/ 	.short	(.L_15 - .L_14)
.L_14:
        /*002c*/ 	.word	0x00000000
        /*0030*/ 	.short	0x0001
        /*0032*/ 	.short	0x0008
        /*0034*/ 	.byte	0x00, 0xf4, 0x21, 0x00


	//----- nvinfo : EIATTR_KPARAM_INFO
	.align		4
.L_15:
        /*0038*/ 	.byte	0x04, 0x17
        /*003a*/ 	.short	(.L_17 - .L_16)
.L_16:
        /*003c*/ 	.word	0x00000000
        /*0040*/ 	.short	0x0000
        /*0042*/ 	.short	0x0000
        /*0044*/ 	.byte	0x00, 0xf4, 0x21, 0x00


	//----- nvinfo : EIATTR_SPARSE_MMA_MASK
	.align		4
.L_17:
        /*0048*/ 	.byte	0x03, 0x50
        /*004a*/ 	.short	0x0000


	//----- nvinfo : EIATTR_MAXREG_COUNT
	.align		4
        /*004c*/ 	.byte	0x03, 0x1b
        /*004e*/ 	.short	0x00ff


	//----- nvinfo : EIATTR_EXIT_INSTR_OFFSETS
	.align		4
        /*0050*/ 	.byte	0x04, 0x1c
        /*0052*/ 	.short	(.L_19 - .L_18)


	//   ....[0]....
.L_18:
        /*0054*/ 	.word	0x00000390


	//   ....[1]....
        /*0058*/ 	.word	0x000003b0


	//----- nvinfo : EIATTR_REQNTID
	.align		4
.L_19:
        /*005c*/ 	.byte	0x04, 0x10
        /*005e*/ 	.short	(.L_21 - .L_20)
.L_20:
        /*0060*/ 	.word	0x00000080
        /*0064*/ 	.word	0x00000001
        /*0068*/ 	.word	0x00000001


	//----- nvinfo : EIATTR_CBANK_PARAM_SIZE
	.align		4
.L_21:
        /*006c*/ 	.byte	0x03, 0x19
        /*006e*/ 	.short	0x001c


	//----- nvinfo : EIATTR_PARAM_CBANK
	.align		4
        /*0070*/ 	.byte	0x04, 0x0a
        /*0072*/ 	.short	(.L_23 - .L_22)
	.align		4
.L_22:
        /*0074*/ 	.word	index@(.nv.constant0.triton_poi_fused_cat_19)
        /*0078*/ 	.short	0x0210
        /*007a*/ 	.short	0x001c


	//----- nvinfo : EIATTR_SW_WAR
	.align		4
.L_23:
        /*007c*/ 	.byte	0x04, 0x36
        /*007e*/ 	.short	(.L_25 - .L_24)
.L_24:
        /*0080*/ 	.word	0x00000008
.L_25:


//--------------------- .nv.callgraph             --------------------------
	.section	.nv.callgraph,"",@"SHT_CUDA_CALLGRAPH"
	.align	4
	.sectionentsize	8
	.align		4
        /*0000*/ 	.word	0x00000000
	.align		4
        /*0004*/ 	.word	0xffffffff
	.align		4
        /*0008*/ 	.word	0x00000000
	.align		4
        /*000c*/ 	.word	0xfffffffe
	.align		4
        /*0010*/ 	.word	0x00000000
	.align		4
        /*0014*/ 	.word	0xfffffffd
	.align		4
        /*0018*/ 	.word	0x00000000
	.align		4
        /*001c*/ 	.word	0xfffffffc


//--------------------- .text.triton_poi_fused_cat_19 --------------------------
	.section	.text.triton_poi_fused_cat_19,"ax",@progbits
	.align	128
        .global         triton_poi_fused_cat_19
        .type           triton_poi_fused_cat_19,@function
        .size           triton_poi_fused_cat_19,(.L_x_1 - triton_poi_fused_cat_19)
        .other          triton_poi_fused_cat_19,@"STO_CUDA_ENTRY STV_DEFAULT"
triton_poi_fused_cat_19:
.text.triton_poi_fused_cat_19:
[----:B------:R-:W0:Y:S02]  /*0000*/  LDC R1, c[0x0][0x28] ;  /* 0x00000a00ff017b82 */ /* 0x000e240000000800 */
[----:B------:R-:W1:Y:S01]  /*0010*/  S2R R0, SR_TID.X ;  /* 0x0000000000007919 */ /* 0x000e620000002100 */
[----:B------:R-:W-:Y:S01]  /*0020*/  ULDC.64 UR4, c[0x0][0x218] ;  /* 0x0000860000047ab9 */ /* 0x000fe20000000a00 */
[----:B------:R-:W2:Y:S01]  /*0030*/  S2R R3, SR_CTAID.X ;  /* 0x0000000000037919 */ /* 0x000ea20000002500 */
[----:B-1----:R-:W-:-:S05]  /*0040*/  IMAD.SHL.U32 R0, R0, 0x2, RZ ;  /* 0x0000000200007824 */ /* 0x002fca00078e00ff */
[----:B------:R-:W-:-:S05]  /*0050*/  LOP3.LUT R0, R0, 0xfe, RZ, 0xc0, !PT ;  /* 0x000000fe00007812 */ /* 0x000fca00078ec0ff */
[----:B--2---:R-:W-:-:S04]  /*0060*/  IMAD R0, R3, 0x100, R0 ;  /* 0x0000010003007824 */ /* 0x004fc800078e0200 */
[C---:B------:R-:W-:Y:S01]  /*0070*/  IMAD.HI R7, R0.reuse, 0x38e38e39, RZ ;  /* 0x38e38e3900077827 */ /* 0x040fe200078e02ff */
[----:B------:R-:W-:Y:S02]  /*0080*/  SHF.R.S32.HI R3, RZ, 0x1f, R0 ;  /* 0x0000001fff037819 */ /* 0x000fe40000011400 */
[----:B------:R-:W-:Y:S02]  /*0090*/  ISETP.GE.AND P0, PT, R0, 0x900, PT ;  /* 0x000009000000780c */ /* 0x000fe40003f06270 */
[----:B------:R-:W-:Y:S02]  /*00a0*/  LEA.HI R4, R3, R0, RZ, 0x4 ;  /* 0x0000000003047211 */ /* 0x000fe400078f20ff */
[----:B------:R-:W-:Y:S02]  /*00b0*/  SHF.R.U32.HI R8, RZ, 0x1f, R7 ;  /* 0x0000001fff087819 */ /* 0x000fe40000011607 */
[----:B------:R-:W-:Y:S02]  /*00c0*/  SHF.R.S32.HI R5, RZ, 0x4, R4 ;  /* 0x00000004ff057819 */ /* 0x000fe40000011404 */
[----:B------:R-:W-:-:S03]  /*00d0*/  LEA.HI.SX32 R7, R7, R8, 0x19 ;  /* 0x0000000807077211 */ /* 0x000fc600078fcaff */
[----:B------:R-:W-:-:S05]  /*00e0*/  IMAD.HI R2, R5, 0x38e38e39, RZ ;  /* 0x38e38e3905027827 */ /* 0x000fca00078e02ff */
[----:B------:R-:W-:-:S04]  /*00f0*/  SHF.R.U32.HI R3, RZ, 0x1f, R2 ;  /* 0x0000001fff037819 */ /* 0x000fc80000011602 */
[----:B------:R-:W-:Y:S02]  /*0100*/  LEA.HI.SX32 R6, R2, R3, 0x1d ;  /* 0x0000000302067211 */ /* 0x000fe400078feaff */
[----:B------:R-:W1:Y:S03]  /*0110*/  LDC.64 R2, c[0x0][0x210] ;  /* 0x00008400ff027b82 */ /* 0x000e660000000a00 */
[----:B------:R-:W-:Y:S01]  /*0120*/  IMAD R6, R6, -0x24, R5 ;  /* 0xffffffdc06067824 */ /* 0x000fe200078e0205 */
[----:B------:R-:W-:Y:S01]  /*0130*/  LOP3.LUT R5, R4, 0xfffffff0, RZ, 0xc0, !PT ;  /* 0xfffffff004057812 */ /* 0x000fe200078ec0ff */
[C---:B------:R-:W-:Y:S02]  /*0140*/  IMAD R4, R7.reuse, 0x120, RZ ;  /* 0x0000012007047824 */ /* 0x040fe400078e02ff */
[C---:B------:R-:W-:Y:S01]  /*0150*/  IMAD.SHL.U32 R8, R6.reuse, 0x10, RZ ;  /* 0x0000001006087824 */ /* 0x040fe200078e00ff */
[----:B------:R-:W-:Y:S01]  /*0160*/  ISETP.GE.AND P1, PT, R6, 0x12, PT ;  /* 0x000000120600780c */ /* 0x000fe20003f26270 */
[----:B------:R-:W-:Y:S01]  /*0170*/  IMAD.IADD R5, R0, 0x1, -R5 ;  /* 0x0000000100057824 */ /* 0x000fe200078e0a05 */
[----:B------:R-:W-:Y:S01]  /*0180*/  SHF.R.S32.HI R9, RZ, 0x1f, R4 ;  /* 0x0000001fff097819 */ /* 0x000fe20000011404 */
[----:B------:R-:W-:Y:S01]  /*0190*/  IMAD R7, R7, -0x240, R0 ;  /* 0xfffffdc007077824 */ /* 0x000fe200078e0200 */
[----:B------:R-:W-:-:S02]  /*01a0*/  ISETP.GT.AND P2, PT, R6, 0x11, !P0 ;  /* 0x000000110600780c */ /* 0x000fc40004744270 */
[----:B------:R-:W-:Y:S01]  /*01b0*/  SHF.R.S32.HI R10, RZ, 0x1f, R5 ;  /* 0x0000001fff0a7819 */ /* 0x000fe20000011405 */
[--C-:B------:R-:W-:Y:S01]  /*01c0*/  IMAD.IADD R7, R7, 0x1, R4.reuse ;  /* 0x0000000107077824 */ /* 0x100fe200078e0204 */
[----:B------:R-:W-:Y:S02]  /*01d0*/  IADD3 R5, P3, P4, R8, R5, R4 ;  /* 0x0000000508057210 */ /* 0x000fe40007c7e004 */
[----:B------:R-:W-:-:S04]  /*01e0*/  SHF.R.S32.HI R8, RZ, 0x1f, R8 ;  /* 0x0000001fff087819 */ /* 0x000fc80000011408 */
[----:B------:R-:W-:Y:S02]  /*01f0*/  IADD3.X R8, R8, R10, R9, P3, P4 ;  /* 0x0000000a08087210 */ /* 0x000fe40001fe8409 */
[----:B------:R-:W-:Y:S02]  /*0200*/  CS2R R10, SRZ ;  /* 0x00000000000a7805 */ /* 0x000fe4000001ff00 */
[----:B------:R-:W-:Y:S01]  /*0210*/  ISETP.LT.AND P3, PT, R0, 0x900, !P1 ;  /* 0x000009000000780c */ /* 0x000fe20004f61270 */
[----:B-1----:R-:W-:Y:S01]  /*0220*/  IMAD.WIDE R2, R7, 0x4, R2 ;  /* 0x0000000407027825 */ /* 0x002fe200078e0202 */
[C---:B------:R-:W-:Y:S01]  /*0230*/  LEA R4, P4, R5.reuse, UR4, 0x2 ;  /* 0x0000000405047c11 */ /* 0x040fe2000f8810ff */
[----:B------:R-:W1:Y:S03]  /*0240*/  LDC.64 R6, c[0x0][0x220] ;  /* 0x00008800ff067b82 */ /* 0x000e660000000a00 */
[----:B------:R-:W-:-:S02]  /*0250*/  LEA.HI.X R5, R5, UR5, R8, 0x2, P4 ;  /* 0x0000000505057c11 */ /* 0x000fc4000a0f1408 */
[----:B------:R-:W-:Y:S01]  /*0260*/  CS2R R8, SRZ ;  /* 0x0000000000087805 */ /* 0x000fe2000001ff00 */
[----:B------:R-:W-:Y:S02]  /*0270*/  ULDC.64 UR4, c[0x0][0x208] ;  /* 0x0000820000047ab9 */ /* 0x000fe40000000a00 */
[----:B------:R-:W2:Y:S04]  /*0280*/  @P2 LDG.E.64 R10, desc[UR4][R4.64+-0x480] ;  /* 0xfffb8004040a2981 */ /* 0x000ea8000c1e1b00 */
[----:B------:R1:W3:Y:S02]  /*0290*/  @P3 LDG.E.64 R8, desc[UR4][R2.64] ;  /* 0x0000000402083981 */ /* 0x0002e4000c1e1b00 */
[----:B-1----:R-:W-:Y:S01]  /*02a0*/  IMAD.WIDE R2, R0, 0x4, R6 ;  /* 0x0000000400027825 */ /* 0x002fe200078e0206 */
[----:B--2---:R-:W-:-:S02]  /*02b0*/  SEL R13, R10, RZ, P2 ;  /* 0x000000ff0a0d7207 */ /* 0x004fc40001000000 */
[----:B------:R-:W-:Y:S02]  /*02c0*/  SEL R10, R11, RZ, P2 ;  /* 0x000000ff0b0a7207 */ /* 0x000fe40001000000 */
[----:B---3--:R-:W-:Y:S02]  /*02d0*/  SEL R8, R8, RZ, P3 ;  /* 0x000000ff08087207 */ /* 0x008fe40001800000 */
[----:B------:R-:W-:Y:S02]  /*02e0*/  SEL R9, R9, RZ, P3 ;  /* 0x000000ff09097207 */ /* 0x000fe40001800000 */
[----:B------:R-:W-:Y:S02]  /*02f0*/  FSETP.GT.AND P2, PT, R8, RZ, PT ;  /* 0x000000ff0800720b */ /* 0x000fe40003f44000 */
[----:B------:R-:W-:Y:S02]  /*0300*/  FSETP.GT.AND P3, PT, R9, RZ, PT ;  /* 0x000000ff0900720b */ /* 0x000fe40003f64000 */
[----:B------:R-:W-:-:S02]  /*0310*/  FSETP.GT.AND P4, PT, R13, RZ, PT ;  /* 0x000000ff0d00720b */ /* 0x000fc40003f84000 */
[----:B------:R-:W-:-:S07]  /*0320*/  FSETP.GT.AND P5, PT, R10, RZ, PT ;  /* 0x000000ff0a00720b */ /* 0x000fce0003fa4000 */
[----:B------:R-:W-:Y:S02]  /*0330*/  @!P2 FMUL R8, R8, 0.20000000298023223877 ;  /* 0x3e4ccccd0808a820 */ /* 0x000fe40000400000 */
[----:B------:R-:W-:Y:S02]  /*0340*/  @!P3 FMUL R9, R9, 0.20000000298023223877 ;  /* 0x3e4ccccd0909b820 */ /* 0x000fe40000400000 */
[----:B------:R-:W-:Y:S02]  /*0350*/  @!P4 FMUL R13, R13, 0.20000000298023223877 ;  /* 0x3e4ccccd0d0dc820 */ /* 0x000fe40000400000 */
[----:B------:R-:W-:-:S03]  /*0360*/  @!P5 FMUL R10, R10, 0.20000000298023223877 ;  /* 0x3e4ccccd0a0ad820 */ /* 0x000fc60000400000 */
[----:B------:R-:W-:Y:S02]  /*0370*/  FSEL R8, R8, R13, !P1 ;  /* 0x0000000d08087208 */ /* 0x000fe40004800000 */
[----:B------:R-:W-:Y:S01]  /*0380*/  FSEL R9, R9, R10, !P1 ;  /* 0x0000000a09097208 */ /* 0x000fe20004800000 */
[----:B------:R-:W-:Y:S06]  /*0390*/  @P0 EXIT ;  /* 0x000000000000094d */ /* 0x000fec0003800000 */
[----:B------:R-:W-:Y:S01]  /*03a0*/  STG.E.64 desc[UR4][R2.64], R8 ;  /* 0x0000000802007986 */ /* 0x000fe2000c101b04 */
[----:B------:R-:W-:Y:S05]  /*03b0*/  EXIT ;  /* 0x000000000000794d */ /* 0x000fea0003800000 */
.L_x_0:
[----:B------:R-:W-:-:S00]  /*03c0*/  BRA `(.L_x_0) ;  /* 0xfffffffc00fc7947 */ /* 0x000fc0000383ffff */
[----:B------:R-:W-:-:S00]  /*03d0*/  NOP ;  /* 0x0000000000007918 */ /* 0x000fc00000000000 */
        /* <DEDUP_REMOVED lines=10> */
.L_x_1:


//--------------------- .nv.constant0.triton_poi_fused_cat_19 --------------------------
	.section	.nv.constant0.triton_poi_fused_cat_19,"a",@progbits
	.sectionflags	@""
	.align	4
.nv.constant0.triton_poi_fused_cat_19:
	.zero		556
